	.headerflags	@"EF_CUDA_TEXMODE_UNIFIED EF_CUDA_64BIT_ADDRESS EF_CUDA_ACCELERATORS EF_CUDA_SM90 EF_CUDA_VIRTUAL_SM(EF_CUDA_SM90)"
	.elftype	@"ET_EXEC"


//--------------------- .nv.info                  --------------------------
	.section	.nv.info,"",@"SHT_CUDA_INFO"
	.align	4


	//----- nvinfo : EIATTR_REGCOUNT
	.align		4
        /*0000*/ 	.byte	0x04, 0x2f
        /*0002*/ 	.short	(.L_3 - .L_2)
	.align		4
.L_2:
        /*0004*/ 	.word	index@(triton_poi_fused__native_batch_norm_legit_no_training_leaky_relu_20)
        /*0008*/ 	.word	0x00000010


	//----- nvinfo : EIATTR_MIN_STACK_SIZE
	.align		4
.L_3:
        /*000c*/ 	.byte	0x04, 0x12
        /*000e*/ 	.short	(.L_5 - .L_4)
	.align		4
.L_4:
        /*0010*/ 	.word	index@(triton_poi_fused__native_batch_norm_legit_no_training_leaky_relu_20)
        /*0014*/ 	.word	0x00000000


	//----- nvinfo : EIATTR_FRAME_SIZE
	.align		4
.L_5:
        /*0018*/ 	.byte	0x04, 0x11
        /*001a*/ 	.short	(.L_7 - .L_6)
	.align		4
.L_6:
        /*001c*/ 	.word	index@(triton_poi_fused__native_batch_norm_legit_no_training_leaky_relu_20)
        /*0020*/ 	.word	0x00000000


	//----- nvinfo : EIATTR_MIN_STACK_SIZE
	.align		4
.L_7:
        /*0024*/ 	.byte	0x04, 0x12
        /*0026*/ 	.short	(.L_9 - .L_8)
	.align		4
.L_8:
        /*0028*/ 	.word	index@(triton_poi_fused__native_batch_norm_legit_no_training_leaky_relu_20)
        /*002c*/ 	.word	0x00000000
.L_9:


//--------------------- .nv.info.triton_poi_fused__native_batch_norm_legit_no_training_leaky_relu_20 --------------------------
	.section	.nv.info.triton_poi_fused__native_batch_norm_legit_no_training_leaky_relu_20,"",@"SHT_CUDA_INFO"
	.sectionflags	@""
	.align	4


	//----- nvinfo : EIATTR_CUDA_API_VERSION
	.align		4
        /*0000*/ 	.byte	0x04, 0x37
        /*0002*/ 	.short	(.L_11 - .L_10)
.L_10:
        /*0004*/ 	.word	0x0000007c


	//----- nvinfo : EIATTR_KPARAM_INFO
	.align		4
.L_11:
        /*0008*/ 	.byte	0x04, 0x17
        /*000a*/ 	.short	(.L_13 - .L_12)
.L_12:
        /*000c*/ 	.word	0x00000000
        /*0010*/ 	.short	0x0006
        /*0012*/ 	.short	0x0030
        /*0014*/ 	.byte	0x00, 0xf0, 0x11, 0x00


	//----- nvinfo : EIATTR_KPARAM_INFO
	.align		4
.L_13:
        /*0018*/ 	.byte	0x04, 0x17
        /*001a*/ 	.short	(.L_15 - .L_14)
.L_14:
        /*001c*/ 	.word	0x00000000
        /*0020*/ 	.short	0x0005
        /*0022*/ 	.short	0x0028
        /*0024*/ 	.byte	0x00, 0xf4, 0x21, 0x00


	//----- nvinfo : EIATTR_KPARAM_INFO
	.align		4
.L_15:
        /*0028*/ 	.byte	0x04, 0x17
        /*002a*/ 	.short	(.L_17 - .L_16)
.L_16:
        /*002c*/ 	.word	0x00000000
        /*0030*/ 	.short	0x0004
        /*0032*/ 	.short	0x0020
        /*0034*/ 	.byte	0x00, 0xf4, 0x21, 0x00


	//----- nvinfo : EIATTR_KPARAM_INFO
	.align		4
.L_17:
        /*0038*/ 	.byte	0x04, 0x17
        /*003a*/ 	.short	(.L_19 - .L_18)
.L_18:
        /*003c*/ 	.word	0x00000000
        /*0040*/ 	.short	0x0003
        /*0042*/ 	.short	0x0018
        /*0044*/ 	.byte	0x00, 0xf4, 0x21, 0x00


	//----- nvinfo : EIATTR_KPARAM_INFO
	.align		4
.L_19:
        /*0048*/ 	.byte	0x04, 0x17
        /*004a*/ 	.short	(.L_21 - .L_20)
.L_20:
        /*004c*/ 	.word	0x00000000
        /*0050*/ 	.short	0x0002
        /*0052*/ 	.short	0x0010
        /*0054*/ 	.byte	0x00, 0xf4, 0x21, 0x00


	//----- nvinfo : EIATTR_KPARAM_INFO
	.align		4
.L_21:
        /*0058*/ 	.byte	0x04, 0x17
        /*005a*/ 	.short	(.L_23 - .L_22)
.L_22:
        /*005c*/ 	.word	0x00000000
        /*0060*/ 	.short	0x0001
        /*0062*/ 	.short	0x0008
        /*0064*/ 	.byte	0x00, 0xf4, 0x21, 0x00


	//----- nvinfo : EIATTR_KPARAM_INFO
	.align		4
.L_23:
        /*0068*/ 	.byte	0x04, 0x17
        /*006a*/ 	.short	(.L_25 - .L_24)
.L_24:
        /*006c*/ 	.word	0x00000000
        /*0070*/ 	.short	0x0000
        /*0072*/ 	.short	0x0000
        /*0074*/ 	.byte	0x00, 0xf4, 0x21, 0x00


	//----- nvinfo : EIATTR_SPARSE_MMA_MASK
	.align		4
.L_25:
        /*0078*/ 	.byte	0x03, 0x50
        /*007a*/ 	.short	0x0000


	//----- nvinfo : EIATTR_MAXREG_COUNT
	.align		4
        /*007c*/ 	.byte	0x03, 0x1b
        /*007e*/ 	.short	0x00ff


	//----- nvinfo : EIATTR_EXIT_INSTR_OFFSETS
	.align		4
        /*0080*/ 	.byte	0x04, 0x1c
        /*0082*/ 	.short	(.L_27 - .L_26)


	//   ....[0]....
.L_26:
        /*0084*/ 	.word	0x000003d0


	//----- nvinfo : EIATTR_REQNTID
	.align		4
.L_27:
        /*0088*/ 	.byte	0x04, 0x10
        /*008a*/ 	.short	(.L_29 - .L_28)
.L_28:
        /*008c*/ 	.word	0x00000080
        /*0090*/ 	.word	0x00000001
        /*0094*/ 	.word	0x00000001


	//----- nvinfo : EIATTR_CBANK_PARAM_SIZE
	.align		4
.L_29:
        /*0098*/ 	.byte	0x03, 0x19
        /*009a*/ 	.short	0x0034


	//----- nvinfo : EIATTR_PARAM_CBANK
	.align		4
        /*009c*/ 	.byte	0x04, 0x0a
        /*009e*/ 	.short	(.L_31 - .L_30)
	.align		4
.L_30:
        /*00a0*/ 	.word	index@(.nv.constant0.triton_poi_fused__native_batch_norm_legit_no_training_leaky_relu_20)
        /*00a4*/ 	.short	0x0210
        /*00a6*/ 	.short	0x0034


	//----- nvinfo : EIATTR_SW_WAR
	.align		4
.L_31:
        /*00a8*/ 	.byte	0x04, 0x36
        /*00aa*/ 	.short	(.L_33 - .L_32)
.L_32:
        /*00ac*/ 	.word	0x00000008
.L_33:


//--------------------- .nv.callgraph             --------------------------
	.section	.nv.callgraph,"",@"SHT_CUDA_CALLGRAPH"
	.align	4
	.sectionentsize	8
	.align		4
        /*0000*/ 	.word	0x00000000
	.align		4
        /*0004*/ 	.word	0xffffffff
	.align		4
        /*0008*/ 	.word	0x00000000
	.align		4
        /*000c*/ 	.word	0xfffffffe
	.align		4
        /*0010*/ 	.word	0x00000000
	.align		4
        /*0014*/ 	.word	0xfffffffd
	.align		4
        /*0018*/ 	.word	0x00000000
	.align		4
        /*001c*/ 	.word	0xfffffffc


//--------------------- .nv.constant4             --------------------------
	.section	.nv.constant4,"a",@progbits
	.align	8
	.align		8
.nv.constant4:
        /*0000*/ 	.dword	_$_str
	.align		8
        /*0008*/ 	.dword	_$_str_$_2


//--------------------- .text.triton_poi_fused__native_batch_norm_legit_no_training_leaky_relu_20 --------------------------
	.section	.text.triton_poi_fused__native_batch_norm_legit_no_training_leaky_relu_20,"ax",@progbits
	.align	128
        .global         triton_poi_fused__native_batch_norm_legit_no_training_leaky_relu_20
        .type           triton_poi_fused__native_batch_norm_legit_no_training_leaky_relu_20,@function
        .size           triton_poi_fused__native_batch_norm_legit_no_training_leaky_relu_20,(.L_x_1 - triton_poi_fused__native_batch_norm_legit_no_training_leaky_relu_20)
        .other          triton_poi_fused__native_batch_norm_legit_no_training_leaky_relu_20,@"STO_CUDA_ENTRY STV_DEFAULT"
triton_poi_fused__native_batch_norm_legit_no_training_leaky_relu_20:
.text.triton_poi_fused__native_batch_norm_legit_no_training_leaky_relu_20:
[----:B------:R-:W-:Y:S01]  /*0000*/  LDC R1, c[0x0][0x28] ;  /* 0x00000a00ff017b82 */ /* 0x000fe20000000800 */
[----:B------:R-:W1:Y:S07]  /*0010*/  S2R R0, SR_TID.X ;  /* 0x0000000000007919 */ /* 0x000e6e0000002100 */
[----:B------:R-:W2:Y:S01]  /*0020*/  LDC.64 R2, c[0x0][0x228] ;  /* 0x00008a00ff027b82 */ /* 0x000ea20000000a00 */
[----:B------:R-:W-:Y:S01]  /*0030*/  ULDC.64 UR4, c[0x0][0x208] ;  /* 0x0000820000047ab9 */ /* 0x000fe20000000a00 */
[----:B------:R-:W3:Y:S06]  /*0040*/  S2R R7, SR_CTAID.X ;  /* 0x0000000000077919 */ /* 0x000eec0000002500 */
[----:B------:R-:W4:Y:S08]  /*0050*/  LDC.64 R8, c[0x0][0x230] ;  /* 0x00008c00ff087b82 */ /* 0x000f300000000a00 */
[----:B------:R-:W5:Y:S01]  /*0060*/  LDC.64 R10, c[0x0][0x238] ;  /* 0x00008e00ff0a7b82 */ /* 0x000f620000000a00 */
[----:B-1----:R-:W-:-:S02]  /*0070*/  SHF.L.U32 R0, R0, 0x1, RZ ;  /* 0x0000000100007819 */ /* 0x002fc400000006ff */
[----:B---3--:R-:W-:Y:S02]  /*0080*/  SHF.R.S32.HI R5, RZ, 0x17, R7 ;  /* 0x00000017ff057819 */ /* 0x008fe40000011407 */
[----:B------:R-:W-:Y:S02]  /*0090*/  LOP3.LUT R0, R0, 0xfe, RZ, 0xc0, !PT ;  /* 0x000000fe00007812 */ /* 0x000fe400078ec0ff */
[----:B------:R-:W-:Y:S02]  /*00a0*/  SGXT R5, R5, 0x1 ;  /* 0x000000010505781a */ /* 0x000fe40000000200 */
[----:B------:R-:W-:Y:S02]  /*00b0*/  LEA R0, R7, R0, 0x8 ;  /* 0x0000000007007211 */ /* 0x000fe400078e40ff */
[----:B------:R-:W1:Y:S02]  /*00c0*/  LDC.64 R6, c[0x0][0x220] ;  /* 0x00008800ff067b82 */ /* 0x000e640000000a00 */
[----:B------:R-:W-:-:S04]  /*00d0*/  LEA.HI R5, R5, R0, RZ, 0x8 ;  /* 0x0000000005057211 */ /* 0x000fc800078f40ff */
[----:B------:R-:W-:-:S04]  /*00e0*/  LOP3.LUT R5, R5, 0xffffff00, RZ, 0xc0, !PT ;  /* 0xffffff0005057812 */ /* 0x000fc800078ec0ff */
[----:B------:R-:W-:Y:S02]  /*00f0*/  IADD3 R13, R0, -R5, RZ ;  /* 0x80000005000d7210 */ /* 0x000fe40007ffe0ff */
[----:B------:R-:W3:Y:S03]  /*0100*/  LDC.64 R4, c[0x0][0x218] ;  /* 0x00008600ff047b82 */ /* 0x000ee60000000a00 */
[----:B--2---:R-:W-:-:S06]  /*0110*/  IMAD.WIDE R2, R13, 0x4, R2 ;  /* 0x000000040d027825 */ /* 0x004fcc00078e0202 */
[----:B------:R-:W2:Y:S01]  /*0120*/  LDG.E.EL.64 R2, desc[UR4][R2.64] ;  /* 0x0000000402027981 */ /* 0x000ea2000c2e1b00 */
[----:B-1----:R-:W-:-:S06]  /*0130*/  IMAD.WIDE R6, R13, 0x4, R6 ;  /* 0x000000040d067825 */ /* 0x002fcc00078e0206 */
[----:B------:R-:W2:Y:S01]  /*0140*/  LDG.E.EL.64 R6, desc[UR4][R6.64] ;  /* 0x0000000406067981 */ /* 0x000ea2000c2e1b00 */
[----:B---3--:R-:W-:-:S06]  /*0150*/  IMAD.WIDE R4, R0, 0x4, R4 ;  /* 0x0000000400047825 */ /* 0x008fcc00078e0204 */
[----:B------:R-:W3:Y:S01]  /*0160*/  LDG.E.64 R4, desc[UR4][R4.64] ;  /* 0x0000000404047981 */ /* 0x000ee2000c1e1b00 */
[----:B----4-:R-:W-:-:S04]  /*0170*/  IMAD.WIDE R8, R13, 0x4, R8 ;  /* 0x000000040d087825 */ /* 0x010fc800078e0208 */
[----:B-----5:R-:W-:Y:S02]  /*0180*/  IMAD.WIDE R10, R13, 0x4, R10 ;  /* 0x000000040d0a7825 */ /* 0x020fe400078e020a */
[----:B------:R-:W4:Y:S04]  /*0190*/  LDG.E.EL.64 R8, desc[UR4][R8.64] ;  /* 0x0000000408087981 */ /* 0x000f28000c2e1b00 */
[----:B------:R-:W4:Y:S01]  /*01a0*/  LDG.E.EL.64 R10, desc[UR4][R10.64] ;  /* 0x000000040a0a7981 */ /* 0x000f22000c2e1b00 */
[----:B--2---:R-:W-:Y:S01]  /*01b0*/  FADD R2, R2, 9.9999997473787516356e-06 ;  /* 0x3727c5ac02027421 */ /* 0x004fe20000000000 */
[----:B------:R-:W-:-:S03]  /*01c0*/  FADD R3, R3, 9.9999997473787516356e-06 ;  /* 0x3727c5ac03037421 */ /* 0x000fc60000000000 */
[----:B------:R-:W1:Y:S08]  /*01d0*/  MUFU.SQRT R12, R2 ;  /* 0x00000002000c7308 */ /* 0x000e700000002000 */
[----:B------:R-:W2:Y:S01]  /*01e0*/  MUFU.SQRT R13, R3 ;  /* 0x00000003000d7308 */ /* 0x000ea20000002000 */
[C---:B-1----:R-:W-:Y:S02]  /*01f0*/  FSETP.GT.AND P0, PT, R12.reuse, 8.50705917302346158658e+37, PT ;  /* 0x7e8000000c00780b */ /* 0x042fe40003f04000 */
[----:B------:R-:W-:-:S02]  /*0200*/  FSETP.GEU.AND P2, PT, R12, 1.175494350822287508e-38, PT ;  /* 0x008000000c00780b */ /* 0x000fc40003f4e000 */
[C---:B--2---:R-:W-:Y:S02]  /*0210*/  FSETP.GT.AND P1, PT, R13.reuse, 8.50705917302346158658e+37, PT ;  /* 0x7e8000000d00780b */ /* 0x044fe40003f24000 */
[----:B------:R-:W-:-:S07]  /*0220*/  FSETP.GEU.AND P3, PT, R13, 1.175494350822287508e-38, PT ;  /* 0x008000000d00780b */ /* 0x000fce0003f6e000 */
[----:B------:R-:W-:Y:S01]  /*0230*/  @P0 FMUL R12, R12, 0.25 ;  /* 0x3e8000000c0c0820 */ /* 0x000fe20000400000 */
[----:B------:R-:W-:-:S03]  /*0240*/  HFMA2.MMA R2, -RZ, RZ, 1.625, 0 ;  /* 0x3e800000ff027435 */ /* 0x000fc600000001ff */
[----:B------:R-:W-:Y:S01]  /*0250*/  @!P2 FMUL R12, R12, 16777216 ;  /* 0x4b8000000c0ca820 */ /* 0x000fe20000400000 */
[----:B------:R-:W-:-:S04]  /*0260*/  @P1 FMUL R13, R13, 0.25 ;  /* 0x3e8000000d0d1820 */ /* 0x000fc80000400000 */
[----:B------:R-:W-:Y:S01]  /*0270*/  @!P3 FMUL R13, R13, 16777216 ;  /* 0x4b8000000d0db820 */ /* 0x000fe20000400000 */
[----:B------:R-:W1:Y:S01]  /*0280*/  MUFU.RCP R12, R12 ;  /* 0x0000000c000c7308 */ /* 0x000e620000001000 */
[----:B------:R-:W-:-:S07]  /*0290*/  FSEL R3, R2, 1, P0 ;  /* 0x3f80000002037808 */ /* 0x000fce0000000000 */
[----:B------:R-:W2:Y:S01]  /*02a0*/  MUFU.RCP R13, R13 ;  /* 0x0000000d000d7308 */ /* 0x000ea20000001000 */
[----:B------:R-:W-:Y:S01]  /*02b0*/  FSEL R2, R2, 1, P1 ;  /* 0x3f80000002027808 */ /* 0x000fe20000800000 */
[----:B------:R-:W-:Y:S01]  /*02c0*/  @!P2 FMUL R3, R3, 16777216 ;  /* 0x4b8000000303a820 */ /* 0x000fe20000400000 */
[----:B---3--:R-:W-:-:S03]  /*02d0*/  FADD R5, R5, -R7 ;  /* 0x8000000705057221 */ /* 0x008fc60000000000 */
[----:B------:R-:W-:Y:S01]  /*02e0*/  @!P3 FMUL R2, R2, 16777216 ;  /* 0x4b8000000202b820 */ /* 0x000fe20000400000 */
[----:B------:R-:W-:Y:S01]  /*02f0*/  FADD R4, R4, -R6 ;  /* 0x8000000604047221 */ /* 0x000fe20000000000 */
[----:B-1----:R-:W-:Y:S02]  /*0300*/  FMUL R7, R12, R3 ;  /* 0x000000030c077220 */ /* 0x002fe40000400000 */
[----:B--2---:R-:W-:Y:S02]  /*0310*/  FMUL R6, R13, R2 ;  /* 0x000000020d067220 */ /* 0x004fe40000400000 */
[----:B------:R-:W1:Y:S01]  /*0320*/  LDC.64 R2, c[0x0][0x210] ;  /* 0x00008400ff027b82 */ /* 0x000e620000000a00 */
[----:B------:R-:W-:Y:S01]  /*0330*/  FMUL R7, R4, R7 ;  /* 0x0000000704077220 */ /* 0x000fe20000400000 */
[----:B------:R-:W-:-:S03]  /*0340*/  FMUL R6, R5, R6 ;  /* 0x0000000605067220 */ /* 0x000fc60000400000 */
[----:B----4-:R-:W-:Y:S01]  /*0350*/  FFMA R8, R8, R7, R10 ;  /* 0x0000000708087223 */ /* 0x010fe2000000000a */
[----:B------:R-:W-:-:S04]  /*0360*/  FFMA R9, R9, R6, R11 ;  /* 0x0000000609097223 */ /* 0x000fc8000000000b */
[----:B------:R-:W-:Y:S02]  /*0370*/  FSETP.GT.AND P0, PT, R8, RZ, PT ;  /* 0x000000ff0800720b */ /* 0x000fe40003f04000 */
[----:B------:R-:W-:-:S11]  /*0380*/  FSETP.GT.AND P1, PT, R9, RZ, PT ;  /* 0x000000ff0900720b */ /* 0x000fd60003f24000 */
[----:B------:R-:W-:Y:S01]  /*0390*/  @!P0 FMUL R8, R8, 0.10000000149011611938 ;  /* 0x3dcccccd08088820 */ /* 0x000fe20000400000 */
[----:B-1----:R-:W-:-:S04]  /*03a0*/  IMAD.WIDE R2, R0, 0x4, R2 ;  /* 0x0000000400027825 */ /* 0x002fc800078e0202 */
[----:B------:R-:W-:-:S05]  /*03b0*/  @!P1 FMUL R9, R9, 0.10000000149011611938 ;  /* 0x3dcccccd09099820 */ /* 0x000fca0000400000 */
[----:B------:R-:W-:Y:S01]  /*03c0*/  STG.E.64 desc[UR4][R2.64], R8 ;  /* 0x0000000802007986 */ /* 0x000fe2000c101b04 */
[----:B------:R-:W-:Y:S05]  /*03d0*/  EXIT ;  /* 0x000000000000794d */ /* 0x000fea0003800000 */
.L_x_0:
[----:B------:R-:W-:-:S00]  /*03e0*/  BRA `(.L_x_0) ;  /* 0xfffffffc00fc7947 */ /* 0x000fc0000383ffff */
[----:B------:R-:W-:-:S00]  /*03f0*/  NOP ;  /* 0x0000000000007918 */ /* 0x000fc00000000000 */
        /* <DEDUP_REMOVED lines=8> */
.L_x_1:


//--------------------- .nv.global.init           --------------------------
	.section	.nv.global.init,"aw",@progbits
.nv.global.init:
	.type		_$_str,@object
	.size		_$_str,(_$_str_$_2 - _$_str)
_$_str:
        /*0000*/ 	.byte	0x5f, 0x5f, 0x43, 0x55, 0x44, 0x41, 0x5f, 0x46, 0x54, 0x5a, 0x00
	.type		_$_str_$_2,@object
	.size		_$_str_$_2,(.L_1 - _$_str_$_2)
_$_str_$_2:
        /*000b*/ 	.byte	0x5f, 0x5f, 0x43, 0x55, 0x44, 0x41, 0x5f, 0x50, 0x52, 0x45, 0x43, 0x5f, 0x53, 0x51, 0x52, 0x54
        /*001b*/ 	.byte	0x00
.L_1:


//--------------------- .nv.constant0.triton_poi_fused__native_batch_norm_legit_no_training_leaky_relu_20 --------------------------
	.section	.nv.constant0.triton_poi_fused__native_batch_norm_legit_no_training_leaky_relu_20,"a",@progbits
	.sectionflags	@""
	.align	4
.nv.constant0.triton_poi_fused__native_batch_norm_legit_no_training_leaky_relu_20:
	.zero		580
